	.headerflags	@"EF_CUDA_TEXMODE_UNIFIED EF_CUDA_64BIT_ADDRESS EF_CUDA_ACCELERATORS EF_CUDA_SM90 EF_CUDA_VIRTUAL_SM(EF_CUDA_SM90)"
	.elftype	@"ET_EXEC"


//--------------------- .nv.info                  --------------------------
	.section	.nv.info,"",@"SHT_CUDA_INFO"
	.align	4


	//----- nvinfo : EIATTR_REGCOUNT
	.align		4
        /*0000*/ 	.byte	0x04, 0x2f
        /*0002*/ 	.short	(.L_3 - .L_2)
	.align		4
.L_2:
        /*0004*/ 	.word	index@(triton_poi_fused__native_batch_norm_legit_no_training_relu_88)
        /*0008*/ 	.word	0x00000012


	//----- nvinfo : EIATTR_MIN_STACK_SIZE
	.align		4
.L_3:
        /*000c*/ 	.byte	0x04, 0x12
        /*000e*/ 	.short	(.L_5 - .L_4)
	.align		4
.L_4:
        /*0010*/ 	.word	index@(triton_poi_fused__native_batch_norm_legit_no_training_relu_88)
        /*0014*/ 	.word	0x00000000


	//----- nvinfo : EIATTR_FRAME_SIZE
	.align		4
.L_5:
        /*0018*/ 	.byte	0x04, 0x11
        /*001a*/ 	.short	(.L_7 - .L_6)
	.align		4
.L_6:
        /*001c*/ 	.word	index@(triton_poi_fused__native_batch_norm_legit_no_training_relu_88)
        /*0020*/ 	.word	0x00000000


	//----- nvinfo : EIATTR_MIN_STACK_SIZE
	.align		4
.L_7:
        /*0024*/ 	.byte	0x04, 0x12
        /*0026*/ 	.short	(.L_9 - .L_8)
	.align		4
.L_8:
        /*0028*/ 	.word	index@(triton_poi_fused__native_batch_norm_legit_no_training_relu_88)
        /*002c*/ 	.word	0x00000000
.L_9:


//--------------------- .nv.info.triton_poi_fused__native_batch_norm_legit_no_training_relu_88 --------------------------
	.section	.nv.info.triton_poi_fused__native_batch_norm_legit_no_training_relu_88,"",@"SHT_CUDA_INFO"
	.sectionflags	@""
	.align	4


	//----- nvinfo : EIATTR_CUDA_API_VERSION
	.align		4
        /*0000*/ 	.byte	0x04, 0x37
        /*0002*/ 	.short	(.L_11 - .L_10)
.L_10:
        /*0004*/ 	.word	0x0000007c


	//----- nvinfo : EIATTR_KPARAM_INFO
	.align		4
.L_11:
        /*0008*/ 	.byte	0x04, 0x17
        /*000a*/ 	.short	(.L_13 - .L_12)
.L_12:
        /*000c*/ 	.word	0x00000000
        /*0010*/ 	.short	0x0006
        /*0012*/ 	.short	0x0030
        /*0014*/ 	.byte	0x00, 0xf0, 0x11, 0x00


	//----- nvinfo : EIATTR_KPARAM_INFO
	.align		4
.L_13:
        /*0018*/ 	.byte	0x04, 0x17
        /*001a*/ 	.short	(.L_15 - .L_14)
.L_14:
        /*001c*/ 	.word	0x00000000
        /*0020*/ 	.short	0x0005
        /*0022*/ 	.short	0x0028
        /*0024*/ 	.byte	0x00, 0xf4, 0x21, 0x00


	//----- nvinfo : EIATTR_KPARAM_INFO
	.align		4
.L_15:
        /*0028*/ 	.byte	0x04, 0x17
        /*002a*/ 	.short	(.L_17 - .L_16)
.L_16:
        /*002c*/ 	.word	0x00000000
        /*0030*/ 	.short	0x0004
        /*0032*/ 	.short	0x0020
        /*0034*/ 	.byte	0x00, 0xf4, 0x21, 0x00


	//----- nvinfo : EIATTR_KPARAM_INFO
	.align		4
.L_17:
        /*0038*/ 	.byte	0x04, 0x17
        /*003a*/ 	.short	(.L_19 - .L_18)
.L_18:
        /*003c*/ 	.word	0x00000000
        /*0040*/ 	.short	0x0003
        /*0042*/ 	.short	0x0018
        /*0044*/ 	.byte	0x00, 0xf4, 0x21, 0x00


	//----- nvinfo : EIATTR_KPARAM_INFO
	.align		4
.L_19:
        /*0048*/ 	.byte	0x04, 0x17
        /*004a*/ 	.short	(.L_21 - .L_20)
.L_20:
        /*004c*/ 	.word	0x00000000
        /*0050*/ 	.short	0x0002
        /*0052*/ 	.short	0x0010
        /*0054*/ 	.byte	0x00, 0xf4, 0x21, 0x00


	//----- nvinfo : EIATTR_KPARAM_INFO
	.align		4
.L_21:
        /*0058*/ 	.byte	0x04, 0x17
        /*005a*/ 	.short	(.L_23 - .L_22)
.L_22:
        /*005c*/ 	.word	0x00000000
        /*0060*/ 	.short	0x0001
        /*0062*/ 	.short	0x0008
        /*0064*/ 	.byte	0x00, 0xf4, 0x21, 0x00


	//----- nvinfo : EIATTR_KPARAM_INFO
	.align		4
.L_23:
        /*0068*/ 	.byte	0x04, 0x17
        /*006a*/ 	.short	(.L_25 - .L_24)
.L_24:
        /*006c*/ 	.word	0x00000000
        /*0070*/ 	.short	0x0000
        /*0072*/ 	.short	0x0000
        /*0074*/ 	.byte	0x00, 0xf4, 0x21, 0x00


	//----- nvinfo : EIATTR_SPARSE_MMA_MASK
	.align		4
.L_25:
        /*0078*/ 	.byte	0x03, 0x50
        /*007a*/ 	.short	0x0000


	//----- nvinfo : EIATTR_MAXREG_COUNT
	.align		4
        /*007c*/ 	.byte	0x03, 0x1b
        /*007e*/ 	.short	0x00ff


	//----- nvinfo : EIATTR_EXIT_INSTR_OFFSETS
	.align		4
        /*0080*/ 	.byte	0x04, 0x1c
        /*0082*/ 	.short	(.L_27 - .L_26)


	//   ....[0]....
.L_26:
        /*0084*/ 	.word	0x00000330


	//   ....[1]....
        /*0088*/ 	.word	0x00000350


	//----- nvinfo : EIATTR_REQNTID
	.align		4
.L_27:
        /*008c*/ 	.byte	0x04, 0x10
        /*008e*/ 	.short	(.L_29 - .L_28)
.L_28:
        /*0090*/ 	.word	0x00000080
        /*0094*/ 	.word	0x00000001
        /*0098*/ 	.word	0x00000001


	//----- nvinfo : EIATTR_CBANK_PARAM_SIZE
	.align		4
.L_29:
        /*009c*/ 	.byte	0x03, 0x19
        /*009e*/ 	.short	0x0034


	//----- nvinfo : EIATTR_PARAM_CBANK
	.align		4
        /*00a0*/ 	.byte	0x04, 0x0a
        /*00a2*/ 	.short	(.L_31 - .L_30)
	.align		4
.L_30:
        /*00a4*/ 	.word	index@(.nv.constant0.triton_poi_fused__native_batch_norm_legit_no_training_relu_88)
        /*00a8*/ 	.short	0x0210
        /*00aa*/ 	.short	0x0034


	//----- nvinfo : EIATTR_SW_WAR
	.align		4
.L_31:
        /*00ac*/ 	.byte	0x04, 0x36
        /*00ae*/ 	.short	(.L_33 - .L_32)
.L_32:
        /*00b0*/ 	.word	0x00000008
.L_33:


//--------------------- .nv.callgraph             --------------------------
	.section	.nv.callgraph,"",@"SHT_CUDA_CALLGRAPH"
	.align	4
	.sectionentsize	8
	.align		4
        /*0000*/ 	.word	0x00000000
	.align		4
        /*0004*/ 	.word	0xffffffff
	.align		4
        /*0008*/ 	.word	0x00000000
	.align		4
        /*000c*/ 	.word	0xfffffffe
	.align		4
        /*0010*/ 	.word	0x00000000
	.align		4
        /*0014*/ 	.word	0xfffffffd
	.align		4
        /*0018*/ 	.word	0x00000000
	.align		4
        /*001c*/ 	.word	0xfffffffc


//--------------------- .nv.constant4             --------------------------
	.section	.nv.constant4,"a",@progbits
	.align	8
	.align		8
.nv.constant4:
        /*0000*/ 	.dword	_$_str
	.align		8
        /*0008*/ 	.dword	_$_str_$_2


//--------------------- .text.triton_poi_fused__native_batch_norm_legit_no_training_relu_88 --------------------------
	.section	.text.triton_poi_fused__native_batch_norm_legit_no_training_relu_88,"ax",@progbits
	.align	128
        .global         triton_poi_fused__native_batch_norm_legit_no_training_relu_88
        .type           triton_poi_fused__native_batch_norm_legit_no_training_relu_88,@function
        .size           triton_poi_fused__native_batch_norm_legit_no_training_relu_88,(.L_x_1 - triton_poi_fused__native_batch_norm_legit_no_training_relu_88)
        .other          triton_poi_fused__native_batch_norm_legit_no_training_relu_88,@"STO_CUDA_ENTRY STV_DEFAULT"
triton_poi_fused__native_batch_norm_legit_no_training_relu_88:
.text.triton_poi_fused__native_batch_norm_legit_no_training_relu_88:
[----:B------:R-:W0:Y:S01]  /*0000*/  LDC R1, c[0x0][0x28] ;  /* 0x00000a00ff017b82 */ /* 0x000e220000000800 */
[----:B------:R-:W1:Y:S07]  /*0010*/  S2R R0, SR_TID.X ;  /* 0x0000000000007919 */ /* 0x000e6e0000002100 */
[----:B------:R-:W2:Y:S01]  /*0020*/  LDC.64 R8, c[0x0][0x220] ;  /* 0x00008800ff087b82 */ /* 0x000ea20000000a00 */
[----:B------:R-:W-:Y:S01]  /*0030*/  HFMA2.MMA R14, -RZ, RZ, 0, 0 ;  /* 0x00000000ff0e7435 */ /* 0x000fe200000001ff */
[----:B------:R-:W-:Y:S01]  /*0040*/  ULDC.64 UR4, c[0x0][0x208] ;  /* 0x0000820000047ab9 */ /* 0x000fe20000000a00 */
[----:B------:R-:W3:Y:S05]  /*0050*/  S2R R3, SR_CTAID.X ;  /* 0x0000000000037919 */ /* 0x000eea0000002500 */
[----:B------:R-:W4:Y:S08]  /*0060*/  LDC.64 R6, c[0x0][0x218] ;  /* 0x00008600ff067b82 */ /* 0x000f300000000a00 */
[----:B------:R-:W5:Y:S08]  /*0070*/  LDC.64 R10, c[0x0][0x228] ;  /* 0x00008a00ff0a7b82 */ /* 0x000f700000000a00 */
[----:B------:R-:W4:Y:S01]  /*0080*/  LDC.64 R12, c[0x0][0x230] ;  /* 0x00008c00ff0c7b82 */ /* 0x000f220000000a00 */
[----:B-1----:R-:W-:-:S02]  /*0090*/  LOP3.LUT R0, R0, 0x7f, RZ, 0xc0, !PT ;  /* 0x0000007f00007812 */ /* 0x002fc400078ec0ff */
[----:B---3--:R-:W-:Y:S02]  /*00a0*/  SHF.R.S32.HI R2, RZ, 0x18, R3 ;  /* 0x00000018ff027819 */ /* 0x008fe40000011403 */
[----:B------:R-:W-:Y:S02]  /*00b0*/  LEA R0, R3, R0, 0x7 ;  /* 0x0000000003007211 */ /* 0x000fe400078e38ff */
[----:B------:R-:W-:Y:S02]  /*00c0*/  SGXT R3, R2, 0x1 ;  /* 0x000000010203781a */ /* 0x000fe40000000200 */
[----:B------:R-:W-:Y:S02]  /*00d0*/  ISETP.GE.AND P0, PT, R0, 0x3600, PT ;  /* 0x000036000000780c */ /* 0x000fe40003f06270 */
[----:B------:R-:W-:-:S04]  /*00e0*/  LEA.HI R3, R3, R0, RZ, 0x2 ;  /* 0x0000000003037211 */ /* 0x000fc800078f10ff */
[----:B------:R-:W-:-:S05]  /*00f0*/  SHF.R.S32.HI R3, RZ, 0x2, R3 ;  /* 0x00000002ff037819 */ /* 0x000fca0000011403 */
[----:B------:R-:W-:-:S05]  /*0100*/  IMAD.HI R2, R3, 0x4bda12f7, RZ ;  /* 0x4bda12f703027827 */ /* 0x000fca00078e02ff */
[----:B------:R-:W-:-:S04]  /*0110*/  SHF.R.U32.HI R5, RZ, 0x1f, R2 ;  /* 0x0000001fff057819 */ /* 0x000fc80000011602 */
[----:B------:R-:W-:Y:S02]  /*0120*/  LEA.HI.SX32 R2, R2, R5, 0x18 ;  /* 0x0000000502027211 */ /* 0x000fe400078fc2ff */
[----:B------:R-:W1:Y:S03]  /*0130*/  LDC.64 R4, c[0x0][0x210] ;  /* 0x00008400ff047b82 */ /* 0x000e660000000a00 */
[----:B------:R-:W-:-:S04]  /*0140*/  IMAD R15, R2, -0x360, R3 ;  /* 0xfffffca0020f7824 */ /* 0x000fc800078e0203 */
[----:B--2---:R-:W-:-:S05]  /*0150*/  IMAD.WIDE R8, R15, 0x4, R8 ;  /* 0x000000040f087825 */ /* 0x004fca00078e0208 */
[----:B------:R5:W2:Y:S01]  /*0160*/  @!P0 LDG.E.EL R14, desc[UR4][R8.64] ;  /* 0x00000004080e8981 */ /* 0x000aa2000c2e1900 */
[----:B------:R-:W-:Y:S01]  /*0170*/  CS2R R2, SRZ ;  /* 0x0000000000027805 */ /* 0x000fe2000001ff00 */
[----:B----4-:R-:W-:-:S05]  /*0180*/  IMAD.WIDE R6, R15, 0x4, R6 ;  /* 0x000000040f067825 */ /* 0x010fca00078e0206 */
[----:B------:R3:W4:Y:S01]  /*0190*/  @!P0 LDG.E.EL R3, desc[UR4][R6.64] ;  /* 0x0000000406038981 */ /* 0x000722000c2e1900 */
[----:B-1----:R-:W-:-:S04]  /*01a0*/  IMAD.WIDE R4, R0, 0x4, R4 ;  /* 0x0000000400047825 */ /* 0x002fc800078e0204 */
[C---:B-----5:R-:W-:Y:S01]  /*01b0*/  IMAD.WIDE R8, R15.reuse, 0x4, R10 ;  /* 0x000000040f087825 */ /* 0x060fe200078e020a */
[----:B------:R1:W4:Y:S03]  /*01c0*/  @!P0 LDG.E R2, desc[UR4][R4.64] ;  /* 0x0000000404028981 */ /* 0x000326000c1e1900 */
[----:B0-----:R-:W-:Y:S01]  /*01d0*/  IMAD.WIDE R10, R15, 0x4, R12 ;  /* 0x000000040f0a7825 */ /* 0x001fe200078e020c */
[----:B------:R-:W-:-:S06]  /*01e0*/  CS2R R12, SRZ ;  /* 0x00000000000c7805 */ /* 0x000fcc000001ff00 */
[----:B------:R-:W5:Y:S01]  /*01f0*/  @!P0 LDG.E.EL R12, desc[UR4][R8.64] ;  /* 0x00000004080c8981 */ /* 0x000f62000c2e1900 */
[----:B---3--:R-:W-:Y:S01]  /*0200*/  MOV R6, 0x3e800000 ;  /* 0x3e80000000067802 */ /* 0x008fe20000000f00 */
[----:B-1----:R-:W0:Y:S02]  /*0210*/  LDC.64 R4, c[0x0][0x238] ;  /* 0x00008e00ff047b82 */ /* 0x002e240000000a00 */
[----:B------:R-:W5:Y:S01]  /*0220*/  @!P0 LDG.E.EL R13, desc[UR4][R10.64] ;  /* 0x000000040a0d8981 */ /* 0x000f62000c2e1900 */
[----:B--2---:R-:W-:-:S04]  /*0230*/  FADD R14, R14, 9.9999997473787516356e-06 ;  /* 0x3727c5ac0e0e7421 */ /* 0x004fc80000000000 */
[----:B------:R-:W1:Y:S02]  /*0240*/  MUFU.SQRT R15, R14 ;  /* 0x0000000e000f7308 */ /* 0x000e640000002000 */
[C---:B-1----:R-:W-:Y:S02]  /*0250*/  FSETP.GT.AND P1, PT, R15.reuse, 8.50705917302346158658e+37, PT ;  /* 0x7e8000000f00780b */ /* 0x042fe40003f24000 */
[----:B------:R-:W-:-:S11]  /*0260*/  FSETP.GEU.AND P2, PT, R15, 1.175494350822287508e-38, PT ;  /* 0x008000000f00780b */ /* 0x000fd60003f4e000 */
[----:B------:R-:W-:-:S04]  /*0270*/  @P1 FMUL R15, R15, 0.25 ;  /* 0x3e8000000f0f1820 */ /* 0x000fc80000400000 */
[----:B------:R-:W-:-:S06]  /*0280*/  @!P2 FMUL R15, R15, 16777216 ;  /* 0x4b8000000f0fa820 */ /* 0x000fcc0000400000 */
[----:B------:R-:W1:Y:S01]  /*0290*/  MUFU.RCP R15, R15 ;  /* 0x0000000f000f7308 */ /* 0x000e620000001000 */
[----:B------:R-:W-:Y:S01]  /*02a0*/  FSEL R6, R6, 1, P1 ;  /* 0x3f80000006067808 */ /* 0x000fe20000800000 */
[----:B----4-:R-:W-:-:S04]  /*02b0*/  FADD R2, -R3, R2 ;  /* 0x0000000203027221 */ /* 0x010fc80000000100 */
[----:B------:R-:W-:-:S04]  /*02c0*/  @!P2 FMUL R6, R6, 16777216 ;  /* 0x4b8000000606a820 */ /* 0x000fc80000400000 */
[----:B-1----:R-:W-:-:S04]  /*02d0*/  FMUL R3, R15, R6 ;  /* 0x000000060f037220 */ /* 0x002fc80000400000 */
[----:B------:R-:W-:-:S04]  /*02e0*/  FMUL R2, R2, R3 ;  /* 0x0000000302027220 */ /* 0x000fc80000400000 */
[----:B-----5:R-:W-:Y:S01]  /*02f0*/  FFMA R12, R2, R12, R13 ;  /* 0x0000000c020c7223 */ /* 0x020fe2000000000d */
[----:B0-----:R-:W-:-:S04]  /*0300*/  IMAD.WIDE R2, R0, 0x4, R4 ;  /* 0x0000000400027825 */ /* 0x001fc800078e0204 */
[----:B------:R-:W-:-:S04]  /*0310*/  FSETP.GEU.AND P1, PT, R12, RZ, PT ;  /* 0x000000ff0c00720b */ /* 0x000fc80003f2e000 */
[----:B------:R-:W-:Y:S01]  /*0320*/  FSEL R5, R12, RZ, P1 ;  /* 0x000000ff0c057208 */ /* 0x000fe20000800000 */
[----:B------:R-:W-:Y:S08]  /*0330*/  @P0 EXIT ;  /* 0x000000000000094d */ /* 0x000ff00003800000 */
[----:B------:R-:W-:Y:S01]  /*0340*/  STG.E desc[UR4][R2.64], R5 ;  /* 0x0000000502007986 */ /* 0x000fe2000c101904 */
[----:B------:R-:W-:Y:S05]  /*0350*/  EXIT ;  /* 0x000000000000794d */ /* 0x000fea0003800000 */
.L_x_0:
[----:B------:R-:W-:-:S00]  /*0360*/  BRA `(.L_x_0) ;  /* 0xfffffffc00fc7947 */ /* 0x000fc0000383ffff */
[----:B------:R-:W-:-:S00]  /*0370*/  NOP ;  /* 0x0000000000007918 */ /* 0x000fc00000000000 */
        /* <DEDUP_REMOVED lines=8> */
.L_x_1:


//--------------------- .nv.global.init           --------------------------
	.section	.nv.global.init,"aw",@progbits
.nv.global.init:
	.type		_$_str,@object
	.size		_$_str,(_$_str_$_2 - _$_str)
_$_str:
        /*0000*/ 	.byte	0x5f, 0x5f, 0x43, 0x55, 0x44, 0x41, 0x5f, 0x46, 0x54, 0x5a, 0x00
	.type		_$_str_$_2,@object
	.size		_$_str_$_2,(.L_1 - _$_str_$_2)
_$_str_$_2:
        /*000b*/ 	.byte	0x5f, 0x5f, 0x43, 0x55, 0x44, 0x41, 0x5f, 0x50, 0x52, 0x45, 0x43, 0x5f, 0x53, 0x51, 0x52, 0x54
        /*001b*/ 	.byte	0x00
.L_1:


//--------------------- .nv.constant0.triton_poi_fused__native_batch_norm_legit_no_training_relu_88 --------------------------
	.section	.nv.constant0.triton_poi_fused__native_batch_norm_legit_no_training_relu_88,"a",@progbits
	.sectionflags	@""
	.align	4
.nv.constant0.triton_poi_fused__native_batch_norm_legit_no_training_relu_88:
	.zero		580
